//
// Generated by NVIDIA NVVM Compiler
//
// Compiler Build ID: CL-36424714
// Cuda compilation tools, release 13.0, V13.0.88
// Based on NVVM 20.0.0
//

.version 9.0
.target sm_100
.address_size 64

	// .globl	_Z14ck_test_lock_3PiS_

.visible .entry _Z14ck_test_lock_3PiS_(
	.param .u64 .ptr .align 1 _Z14ck_test_lock_3PiS__param_0,
	.param .u64 .ptr .align 1 _Z14ck_test_lock_3PiS__param_1
)
{
	.reg .pred 	%p<4>;
	.reg .b32 	%r<6>;
	.reg .b64 	%rd<5>;

	ld.param.u64 	%rd3, [_Z14ck_test_lock_3PiS__param_0];
	ld.param.u64 	%rd4, [_Z14ck_test_lock_3PiS__param_1];
	cvta.to.global.u64 	%rd1, %rd4;
	cvta.to.global.u64 	%rd2, %rd3;
	ld.global.u32 	%r1, [%rd2];
	setp.ne.s32 	%p1, %r1, 0;
	@%p1 bra 	$L__BB0_4;
$L__BB0_1:
	atom.relaxed.global.cas.b32 	%r2, [%rd1], 0, 1;
	setp.ne.s32 	%p2, %r2, 0;
	@%p2 bra 	$L__BB0_3;
	mov.b32 	%r3, 1;
	st.global.u32 	[%rd2], %r3;
	atom.global.exch.b32 	%r4, [%rd1], 0;
$L__BB0_3:
	ld.global.u32 	%r5, [%rd2];
	setp.eq.s32 	%p3, %r5, 0;
	@%p3 bra 	$L__BB0_1;
$L__BB0_4:
	ret;

}


// ===== COMPILED SASS (sm_100) =====

	.target	sm_100

	.elftype	@"ET_EXEC"


//--------------------- .note.nv.tkinfo           --------------------------
	.section	.note.nv.tkinfo,"",@"SHT_NOTE"
	.sectionflags	@"SHF_NOTE_NV_TKINFO"
	.tkinfo
        /*0018*/ 	.word	0x00000002
        /*0030*/ 	.string	""
        /*0030*/ 	.string	"ptxas"
        /*0030*/ 	.string	"Cuda compilation tools, release 13.0, V13.0.88"
        /*0030*/ 	.string	"Build cuda_13.0.r13.0/compiler.36424714_0"
        /*0030*/ 	.string	"-arch sm_100 -m 64 "



//--------------------- .note.nv.cuinfo           --------------------------
	.section	.note.nv.cuinfo,"",@"SHT_NOTE"
	.sectionflags	@"SHF_NOTE_NV_CUINFO"
        /*0018*/ 	.short	0x0002
        /*001a*/ 	.short	0x0064
        /*001c*/ 	.short	0x0082
	.zero		2


//--------------------- .nv.info                  --------------------------
	.section	.nv.info,"",@"SHT_CUDA_INFO"
	.align	4


	//----- nvinfo : EIATTR_REGCOUNT
	.align		4
        /*0000*/ 	.byte	0x04, 0x2f
        /*0002*/ 	.short	(.L_1 - .L_0)
	.align		4
.L_0:
        /*0004*/ 	.word	index@(_Z14ck_test_lock_3PiS_)
        /*0008*/ 	.word	0x0000000a


	//----- nvinfo : EIATTR_FRAME_SIZE
	.align		4
.L_1:
        /*000c*/ 	.byte	0x04, 0x11
        /*000e*/ 	.short	(.L_3 - .L_2)
	.align		4
.L_2:
        /*0010*/ 	.word	index@(_Z14ck_test_lock_3PiS_)
        /*0014*/ 	.word	0x00000000


	//----- nvinfo : EIATTR_MIN_STACK_SIZE
	.align		4
.L_3:
        /*0018*/ 	.byte	0x04, 0x12
        /*001a*/ 	.short	(.L_5 - .L_4)
	.align		4
.L_4:
        /*001c*/ 	.word	index@(_Z14ck_test_lock_3PiS_)
        /*0020*/ 	.word	0x00000000
.L_5:


//--------------------- .nv.compat                --------------------------
	.section	.nv.compat,"",@"SHT_CUDA_COMPAT_INFO"
	.align	4
        /*0000*/ 	.byte	0x02, 0x09, 0x00, 0x00, 0x02, 0x02, 0x01, 0x00, 0x02, 0x05, 0x05, 0x00, 0x03, 0x07, 0x01, 0x01
        /*0010*/ 	.byte	0x02, 0x03, 0x00, 0x00, 0x02, 0x06, 0x01, 0x00, 0x04, 0x0b, 0x08, 0x00, 0x09, 0x00, 0x00, 0x00
        /*0020*/ 	.byte	0x00, 0x00, 0x00, 0x00


//--------------------- .nv.info._Z14ck_test_lock_3PiS_ --------------------------
	.section	.nv.info._Z14ck_test_lock_3PiS_,"",@"SHT_CUDA_INFO"
	.sectionflags	@""
	.align	4


	//----- nvinfo : EIATTR_CUDA_API_VERSION
	.align		4
        /*0000*/ 	.byte	0x04, 0x37
        /*0002*/ 	.short	(.L_7 - .L_6)
.L_6:
        /*0004*/ 	.word	0x00000082


	//----- nvinfo : EIATTR_KPARAM_INFO
	.align		4
.L_7:
        /*0008*/ 	.byte	0x04, 0x17
        /*000a*/ 	.short	(.L_9 - .L_8)
.L_8:
        /*000c*/ 	.word	0x00000000
        /*0010*/ 	.short	0x0001
        /*0012*/ 	.short	0x0008
        /*0014*/ 	.byte	0x00, 0xf5, 0x21, 0x00


	//----- nvinfo : EIATTR_KPARAM_INFO
	.align		4
.L_9:
        /*0018*/ 	.byte	0x04, 0x17
        /*001a*/ 	.short	(.L_11 - .L_10)
.L_10:
        /*001c*/ 	.word	0x00000000
        /*0020*/ 	.short	0x0000
        /*0022*/ 	.short	0x0000
        /*0024*/ 	.byte	0x00, 0xf5, 0x21, 0x00


	//----- nvinfo : EIATTR_SPARSE_MMA_MASK
	.align		4
.L_11:
        /*0028*/ 	.byte	0x03, 0x50
        /*002a*/ 	.short	0x0000


	//----- nvinfo : EIATTR_MAXREG_COUNT
	.align		4
        /*002c*/ 	.byte	0x03, 0x1b
        /*002e*/ 	.short	0x00ff


	//----- nvinfo : EIATTR_MERCURY_ISA_VERSION
	.align		4
        /*0030*/ 	.byte	0x03, 0x5f
        /*0032*/ 	.short	0x0101


	//----- nvinfo : EIATTR_VRC_CTA_INIT_COUNT
	.align		4
        /*0034*/ 	.byte	0x02, 0x4a
	.zero		1
	.zero		1


	//----- nvinfo : EIATTR_EXIT_INSTR_OFFSETS
	.align		4
        /*0038*/ 	.byte	0x04, 0x1c
        /*003a*/ 	.short	(.L_13 - .L_12)


	//   ....[0]....
.L_12:
        /*003c*/ 	.word	0x00000050


	//   ....[1]....
        /*0040*/ 	.word	0x00000140


	//----- nvinfo : EIATTR_CRS_STACK_SIZE
	.align		4
.L_13:
        /*0044*/ 	.byte	0x04, 0x1e
        /*0046*/ 	.short	(.L_15 - .L_14)
.L_14:
        /*0048*/ 	.word	0x00000000


	//----- nvinfo : EIATTR_CBANK_PARAM_SIZE
	.align		4
.L_15:
        /*004c*/ 	.byte	0x03, 0x19
        /*004e*/ 	.short	0x0010


	//----- nvinfo : EIATTR_PARAM_CBANK
	.align		4
        /*0050*/ 	.byte	0x04, 0x0a
        /*0052*/ 	.short	(.L_17 - .L_16)
	.align		4
.L_16:
        /*0054*/ 	.word	index@(.nv.constant0._Z14ck_test_lock_3PiS_)
        /*0058*/ 	.short	0x0380
        /*005a*/ 	.short	0x0010


	//----- nvinfo : EIATTR_SW_WAR
	.align		4
.L_17:
        /*005c*/ 	.byte	0x04, 0x36
        /*005e*/ 	.short	(.L_19 - .L_18)
.L_18:
        /*0060*/ 	.word	0x00000008
.L_19:


//--------------------- .nv.callgraph             --------------------------
	.section	.nv.callgraph,"",@"SHT_CUDA_CALLGRAPH"
	.align	4
	.sectionentsize	8
	.align		4
        /*0000*/ 	.word	0x00000000
	.align		4
        /*0004*/ 	.word	0xffffffff
	.align		4
        /*0008*/ 	.word	0x00000000
	.align		4
        /*000c*/ 	.word	0xfffffffe
	.align		4
        /*0010*/ 	.word	0x00000000
	.align		4
        /*0014*/ 	.word	0xfffffffd
	.align		4
        /*0018*/ 	.word	0x00000000
	.align		4
        /*001c*/ 	.word	0xfffffffc


//--------------------- .text._Z14ck_test_lock_3PiS_ --------------------------
	.section	.text._Z14ck_test_lock_3PiS_,"ax",@progbits
	.align	128
        .global         _Z14ck_test_lock_3PiS_
        .type           _Z14ck_test_lock_3PiS_,@function
        .size           _Z14ck_test_lock_3PiS_,(.L_x_4 - _Z14ck_test_lock_3PiS_)
        .other          _Z14ck_test_lock_3PiS_,@"STO_CUDA_ENTRY STV_DEFAULT"
_Z14ck_test_lock_3PiS_:
.text._Z14ck_test_lock_3PiS_:
[----:B------:R-:W-:Y:S08]  /*0000*/  LDC R1, c[0x0][0x37c] ;  /* 0x0000df00ff017b82 */ /* 0x000ff00000000800 */
[----:B------:R-:W0:Y:S01]  /*0010*/  LDC.64 R2, c[0x0][0x380] ;  /* 0x0000e000ff027b82 */ /* 0x000e220000000a00 */
[----:B------:R-:W0:Y:S02]  /*0020*/  LDCU.64 UR4, c[0x0][0x358] ;  /* 0x00006b00ff0477ac */ /* 0x000e240008000a00 */
[----:B0-----:R-:W2:Y:S02]  /*0030*/  LDG.E R0, desc[UR4][R2.64] ;  /* 0x0000000402007981 */ /* 0x001ea4000c1e1900 */
[----:B--2---:R-:W-:-:S13]  /*0040*/  ISETP.NE.AND P0, PT, R0, RZ, PT ;  /* 0x000000ff0000720c */ /* 0x004fda0003f05270 */
[----:B------:R-:W-:Y:S05]  /*0050*/  @P0 EXIT ;  /* 0x000000000000094d */ /* 0x000fea0003800000 */
[----:B------:R-:W0:Y:S02]  /*0060*/  LDC.64 R4, c[0x0][0x388] ;  /* 0x0000e200ff047b82 */ /* 0x000e240000000a00 */
.L_x_2:
[----:B0-----:R-:W-:Y:S02]  /*0070*/  IMAD.MOV.U32 R7, RZ, RZ, 0x1 ;  /* 0x00000001ff077424 */ /* 0x001fe400078e00ff */
[----:B------:R-:W-:-:S05]  /*0080*/  IMAD.MOV.U32 R6, RZ, RZ, RZ ;  /* 0x000000ffff067224 */ /* 0x000fca00078e00ff */
[----:B0-----:R-:W2:Y:S01]  /*0090*/  ATOMG.E.CAS.STRONG.GPU PT, R0, [R4], R6, R7 ;  /* 0x00000006040073a9 */ /* 0x001ea200001ee107 */
[----:B------:R-:W-:Y:S01]  /*00a0*/  BSSY.RECONVERGENT B0, `(.L_x_0) ;  /* 0x0000006000007945 */ /* 0x000fe20003800200 */
[----:B--2---:R-:W-:-:S13]  /*00b0*/  ISETP.NE.AND P0, PT, R0, RZ, PT ;  /* 0x000000ff0000720c */ /* 0x004fda0003f05270 */
[----:B-----5:R-:W-:Y:S05]  /*00c0*/  @P0 BRA `(.L_x_1) ;  /* 0x00000000000c0947 */ /* 0x020fea0003800000 */
[----:B------:R-:W-:-:S05]  /*00d0*/  IMAD.MOV.U32 R7, RZ, RZ, 0x1 ;  /* 0x00000001ff077424 */ /* 0x000fca00078e00ff */
[----:B------:R0:W-:Y:S04]  /*00e0*/  STG.E desc[UR4][R2.64], R7 ;  /* 0x0000000702007986 */ /* 0x0001e8000c101904 */
[----:B------:R0:W5:Y:S02]  /*00f0*/  ATOMG.E.EXCH.STRONG.GPU PT, RZ, desc[UR4][R4.64], RZ ;  /* 0x800000ff04ff79a8 */ /* 0x000164000c1ef104 */
.L_x_1:
[----:B------:R-:W-:Y:S05]  /*0100*/  BSYNC.RECONVERGENT B0 ;  /* 0x0000000000007941 */ /* 0x000fea0003800200 */
.L_x_0:
[----:B------:R-:W2:Y:S02]  /*0110*/  LDG.E R0, desc[UR4][R2.64] ;  /* 0x0000000402007981 */ /* 0x000ea4000c1e1900 */
[----:B--2---:R-:W-:-:S13]  /*0120*/  ISETP.NE.AND P0, PT, R0, RZ, PT ;  /* 0x000000ff0000720c */ /* 0x004fda0003f05270 */
[----:B------:R-:W-:Y:S05]  /*0130*/  @!P0 BRA `(.L_x_2) ;  /* 0xfffffffc00cc8947 */ /* 0x000fea000383ffff */
[----:B------:R-:W-:Y:S05]  /*0140*/  EXIT ;  /* 0x000000000000794d */ /* 0x000fea0003800000 */
.L_x_3:
[----:B------:R-:W-:-:S00]  /*0150*/  BRA `(.L_x_3) ;  /* 0xfffffffc00fc7947 */ /* 0x000fc0000383ffff */
[----:B------:R-:W-:-:S00]  /*0160*/  NOP ;  /* 0x0000000000007918 */ /* 0x000fc00000000000 */
        /* <DEDUP_REMOVED lines=9> */
.L_x_4:


//--------------------- .nv.shared.reserved.0     --------------------------
	.section	.nv.shared.reserved.0,"aw",@nobits
	.weak		__nv_reservedSMEM_offset_0_alias
	.size		__nv_reservedSMEM_offset_0_alias, 0, 64
	.other		__nv_reservedSMEM_offset_0_alias,@"STO_CUDA_RESERVED_SHARED STV_DEFAULT"
__nv_reservedSMEM_offset_0_alias:
	.zero		0
	.zero		64


//--------------------- .nv.constant0._Z14ck_test_lock_3PiS_ --------------------------
	.section	.nv.constant0._Z14ck_test_lock_3PiS_,"a",@progbits
	.sectionflags	@""
	.align	4
.nv.constant0._Z14ck_test_lock_3PiS_:
	.zero		912


//--------------------- SYMBOLS --------------------------

	.type		.nv.reservedSmem.offset0,@object
	.size		.nv.reservedSmem.offset0,0x4
